	.headerflags	@"EF_CUDA_TEXMODE_UNIFIED EF_CUDA_64BIT_ADDRESS EF_CUDA_ACCELERATORS EF_CUDA_SM90 EF_CUDA_VIRTUAL_SM(EF_CUDA_SM90)"
	.elftype	@"ET_EXEC"


//--------------------- .nv.info                  --------------------------
	.section	.nv.info,"",@"SHT_CUDA_INFO"
	.align	4


	//----- nvinfo : EIATTR_REGCOUNT
	.align		4
        /*0000*/ 	.byte	0x04, 0x2f
        /*0002*/ 	.short	(.L_1 - .L_0)
	.align		4
.L_0:
        /*0004*/ 	.word	index@(triton_poi_fused_convolution_26)
        /*0008*/ 	.word	0x0000000c


	//----- nvinfo : EIATTR_MIN_STACK_SIZE
	.align		4
.L_1:
        /*000c*/ 	.byte	0x04, 0x12
        /*000e*/ 	.short	(.L_3 - .L_2)
	.align		4
.L_2:
        /*0010*/ 	.word	index@(triton_poi_fused_convolution_26)
        /*0014*/ 	.word	0x00000000


	//----- nvinfo : EIATTR_FRAME_SIZE
	.align		4
.L_3:
        /*0018*/ 	.byte	0x04, 0x11
        /*001a*/ 	.short	(.L_5 - .L_4)
	.align		4
.L_4:
        /*001c*/ 	.word	index@(triton_poi_fused_convolution_26)
        /*0020*/ 	.word	0x00000000


	//----- nvinfo : EIATTR_MIN_STACK_SIZE
	.align		4
.L_5:
        /*0024*/ 	.byte	0x04, 0x12
        /*0026*/ 	.short	(.L_7 - .L_6)
	.align		4
.L_6:
        /*0028*/ 	.word	index@(triton_poi_fused_convolution_26)
        /*002c*/ 	.word	0x00000000
.L_7:


//--------------------- .nv.info.triton_poi_fused_convolution_26 --------------------------
	.section	.nv.info.triton_poi_fused_convolution_26,"",@"SHT_CUDA_INFO"
	.sectionflags	@""
	.align	4


	//----- nvinfo : EIATTR_CUDA_API_VERSION
	.align		4
        /*0000*/ 	.byte	0x04, 0x37
        /*0002*/ 	.short	(.L_9 - .L_8)
.L_8:
        /*0004*/ 	.word	0x0000007c


	//----- nvinfo : EIATTR_KPARAM_INFO
	.align		4
.L_9:
        /*0008*/ 	.byte	0x04, 0x17
        /*000a*/ 	.short	(.L_11 - .L_10)
.L_10:
        /*000c*/ 	.word	0x00000000
        /*0010*/ 	.short	0x0002
        /*0012*/ 	.short	0x0010
        /*0014*/ 	.byte	0x00, 0xf0, 0x11, 0x00


	//----- nvinfo : EIATTR_KPARAM_INFO
	.align		4
.L_11:
        /*0018*/ 	.byte	0x04, 0x17
        /*001a*/ 	.short	(.L_13 - .L_12)
.L_12:
        /*001c*/ 	.word	0x00000000
        /*0020*/ 	.short	0x0001
        /*0022*/ 	.short	0x0008
        /*0024*/ 	.byte	0x00, 0xf4, 0x21, 0x00


	//----- nvinfo : EIATTR_KPARAM_INFO
	.align		4
.L_13:
        /*0028*/ 	.byte	0x04, 0x17
        /*002a*/ 	.short	(.L_15 - .L_14)
.L_14:
        /*002c*/ 	.word	0x00000000
        /*0030*/ 	.short	0x0000
        /*0032*/ 	.short	0x0000
        /*0034*/ 	.byte	0x00, 0xf4, 0x21, 0x00


	//----- nvinfo : EIATTR_SPARSE_MMA_MASK
	.align		4
.L_15:
        /*0038*/ 	.byte	0x03, 0x50
        /*003a*/ 	.short	0x0000


	//----- nvinfo : EIATTR_MAXREG_COUNT
	.align		4
        /*003c*/ 	.byte	0x03, 0x1b
        /*003e*/ 	.short	0x00ff


	//----- nvinfo : EIATTR_EXIT_INSTR_OFFSETS
	.align		4
        /*0040*/ 	.byte	0x04, 0x1c
        /*0042*/ 	.short	(.L_17 - .L_16)


	//   ....[0]....
.L_16:
        /*0044*/ 	.word	0x00000150


	//----- nvinfo : EIATTR_REQNTID
	.align		4
.L_17:
        /*0048*/ 	.byte	0x04, 0x10
        /*004a*/ 	.short	(.L_19 - .L_18)
.L_18:
        /*004c*/ 	.word	0x00000100
        /*0050*/ 	.word	0x00000001
        /*0054*/ 	.word	0x00000001


	//----- nvinfo : EIATTR_CBANK_PARAM_SIZE
	.align		4
.L_19:
        /*0058*/ 	.byte	0x03, 0x19
        /*005a*/ 	.short	0x0014


	//----- nvinfo : EIATTR_PARAM_CBANK
	.align		4
        /*005c*/ 	.byte	0x04, 0x0a
        /*005e*/ 	.short	(.L_21 - .L_20)
	.align		4
.L_20:
        /*0060*/ 	.word	index@(.nv.constant0.triton_poi_fused_convolution_26)
        /*0064*/ 	.short	0x0210
        /*0066*/ 	.short	0x0014


	//----- nvinfo : EIATTR_SW_WAR
	.align		4
.L_21:
        /*0068*/ 	.byte	0x04, 0x36
        /*006a*/ 	.short	(.L_23 - .L_22)
.L_22:
        /*006c*/ 	.word	0x00000008
.L_23:


//--------------------- .nv.callgraph             --------------------------
	.section	.nv.callgraph,"",@"SHT_CUDA_CALLGRAPH"
	.align	4
	.sectionentsize	8
	.align		4
        /*0000*/ 	.word	0x00000000
	.align		4
        /*0004*/ 	.word	0xffffffff
	.align		4
        /*0008*/ 	.word	0x00000000
	.align		4
        /*000c*/ 	.word	0xfffffffe
	.align		4
        /*0010*/ 	.word	0x00000000
	.align		4
        /*0014*/ 	.word	0xfffffffd
	.align		4
        /*0018*/ 	.word	0x00000000
	.align		4
        /*001c*/ 	.word	0xfffffffc


//--------------------- .text.triton_poi_fused_convolution_26 --------------------------
	.section	.text.triton_poi_fused_convolution_26,"ax",@progbits
	.align	128
        .global         triton_poi_fused_convolution_26
        .type           triton_poi_fused_convolution_26,@function
        .size           triton_poi_fused_convolution_26,(.L_x_1 - triton_poi_fused_convolution_26)
        .other          triton_poi_fused_convolution_26,@"STO_CUDA_ENTRY STV_DEFAULT"
triton_poi_fused_convolution_26:
.text.triton_poi_fused_convolution_26:
[----:B------:R-:W-:Y:S01]  /*0000*/  LDC R1, c[0x0][0x28] ;  /* 0x00000a00ff017b82 */ /* 0x000fe20000000800 */
[----:B------:R-:W1:Y:S07]  /*0010*/  S2R R0, SR_TID.X ;  /* 0x0000000000007919 */ /* 0x000e6e0000002100 */
[----:B------:R-:W2:Y:S01]  /*0020*/  LDC.64 R4, c[0x0][0x218] ;  /* 0x00008600ff047b82 */ /* 0x000ea20000000a00 */
[----:B------:R-:W-:Y:S01]  /*0030*/  ULDC.64 UR4, c[0x0][0x208] ;  /* 0x0000820000047ab9 */ /* 0x000fe20000000a00 */
[----:B------:R-:W3:Y:S06]  /*0040*/  S2R R7, SR_CTAID.X ;  /* 0x0000000000077919 */ /* 0x000eec0000002500 */
[----:B------:R-:W4:Y:S01]  /*0050*/  LDC.64 R2, c[0x0][0x210] ;  /* 0x00008400ff027b82 */ /* 0x000f220000000a00 */
[----:B-1----:R-:W-:Y:S01]  /*0060*/  IMAD.SHL.U32 R0, R0, 0x2, RZ ;  /* 0x0000000200007824 */ /* 0x002fe200078e00ff */
[----:B---3--:R-:W-:-:S04]  /*0070*/  SHF.R.S32.HI R6, RZ, 0x16, R7 ;  /* 0x00000016ff067819 */ /* 0x008fc80000011407 */
[----:B------:R-:W-:-:S04]  /*0080*/  LOP3.LUT R0, R0, 0x1fe, RZ, 0xc0, !PT ;  /* 0x000001fe00007812 */ /* 0x000fc800078ec0ff */
[----:B------:R-:W-:Y:S02]  /*0090*/  LEA R7, R7, R0, 0x9 ;  /* 0x0000000007077211 */ /* 0x000fe400078e48ff */
[----:B------:R-:W-:-:S03]  /*00a0*/  SGXT R0, R6, 0x1 ;  /* 0x000000010600781a */ /* 0x000fc60000000200 */
[----:B----4-:R-:W-:Y:S01]  /*00b0*/  IMAD.WIDE R2, R7, 0x4, R2 ;  /* 0x0000000407027825 */ /* 0x010fe200078e0202 */
[----:B------:R-:W-:-:S04]  /*00c0*/  LEA.HI R0, R0, R7, RZ, 0x9 ;  /* 0x0000000700007211 */ /* 0x000fc800078f48ff */
[----:B------:R-:W-:-:S05]  /*00d0*/  LOP3.LUT R0, R0, 0xfffffe00, RZ, 0xc0, !PT ;  /* 0xfffffe0000007812 */ /* 0x000fca00078ec0ff */
[----:B------:R-:W-:Y:S02]  /*00e0*/  IMAD.IADD R9, R7, 0x1, -R0 ;  /* 0x0000000107097824 */ /* 0x000fe400078e0a00 */
[----:B------:R-:W3:Y:S02]  /*00f0*/  LDG.E.64 R6, desc[UR4][R2.64] ;  /* 0x0000000402067981 */ /* 0x000ee4000c1e1b00 */
[----:B--2---:R-:W-:-:S06]  /*0100*/  IMAD.WIDE R4, R9, 0x4, R4 ;  /* 0x0000000409047825 */ /* 0x004fcc00078e0204 */
[----:B------:R-:W3:Y:S02]  /*0110*/  LDG.E.EL.64 R4, desc[UR4][R4.64] ;  /* 0x0000000404047981 */ /* 0x000ee4000c2e1b00 */
[----:B---3--:R-:W-:Y:S01]  /*0120*/  FADD R6, R6, R4 ;  /* 0x0000000406067221 */ /* 0x008fe20000000000 */
[----:B------:R-:W-:-:S05]  /*0130*/  FADD R7, R7, R5 ;  /* 0x0000000507077221 */ /* 0x000fca0000000000 */
[----:B------:R-:W-:Y:S01]  /*0140*/  STG.E.64 desc[UR4][R2.64], R6 ;  /* 0x0000000602007986 */ /* 0x000fe2000c101b04 */
[----:B------:R-:W-:Y:S05]  /*0150*/  EXIT ;  /* 0x000000000000794d */ /* 0x000fea0003800000 */
.L_x_0:
[----:B------:R-:W-:-:S00]  /*0160*/  BRA `(.L_x_0) ;  /* 0xfffffffc00fc7947 */ /* 0x000fc0000383ffff */
[----:B------:R-:W-:-:S00]  /*0170*/  NOP ;  /* 0x0000000000007918 */ /* 0x000fc00000000000 */
        /* <DEDUP_REMOVED lines=8> */
.L_x_1:


//--------------------- .nv.constant0.triton_poi_fused_convolution_26 --------------------------
	.section	.nv.constant0.triton_poi_fused_convolution_26,"a",@progbits
	.sectionflags	@""
	.align	4
.nv.constant0.triton_poi_fused_convolution_26:
	.zero		548
